//
// Generated by NVIDIA NVVM Compiler
//
// Compiler Build ID: CL-36424714
// Cuda compilation tools, release 13.0, V13.0.88
// Based on NVVM 20.0.0
//

.version 9.0
.target sm_100
.address_size 64

	// .globl	_Z10mse_kernelPKfS0_Pfi

.visible .entry _Z10mse_kernelPKfS0_Pfi(
	.param .u64 .ptr .align 1 _Z10mse_kernelPKfS0_Pfi_param_0,
	.param .u64 .ptr .align 1 _Z10mse_kernelPKfS0_Pfi_param_1,
	.param .u64 .ptr .align 1 _Z10mse_kernelPKfS0_Pfi_param_2,
	.param .u32 _Z10mse_kernelPKfS0_Pfi_param_3
)
{
	.reg .pred 	%p<11>;
	.reg .b32 	%r<21>;
	.reg .b32 	%f<39>;
	.reg .b64 	%rd<19>;

	ld.param.u64 	%rd4, [_Z10mse_kernelPKfS0_Pfi_param_0];
	ld.param.u64 	%rd5, [_Z10mse_kernelPKfS0_Pfi_param_1];
	ld.param.u64 	%rd3, [_Z10mse_kernelPKfS0_Pfi_param_2];
	ld.param.u32 	%r3, [_Z10mse_kernelPKfS0_Pfi_param_3];
	cvta.to.global.u64 	%rd1, %rd5;
	cvta.to.global.u64 	%rd2, %rd4;
	mov.u32 	%r1, %tid.x;
	mov.u32 	%r4, %ctaid.x;
	mov.u32 	%r5, %ntid.x;
	mad.lo.s32 	%r6, %r4, %r5, %r1;
	shl.b32 	%r2, %r6, 2;
	setp.ge.s32 	%p1, %r2, %r3;
	mov.f32 	%f36, 0f00000000;
	@%p1 bra 	$L__BB0_2;
	mul.wide.s32 	%rd6, %r2, 4;
	add.s64 	%rd7, %rd2, %rd6;
	ld.global.f32 	%f11, [%rd7];
	add.s64 	%rd8, %rd1, %rd6;
	ld.global.f32 	%f12, [%rd8];
	sub.f32 	%f13, %f11, %f12;
	fma.rn.f32 	%f36, %f13, %f13, 0f00000000;
$L__BB0_2:
	add.s32 	%r7, %r2, 1;
	setp.ge.s32 	%p2, %r7, %r3;
	@%p2 bra 	$L__BB0_4;
	mul.wide.s32 	%rd9, %r2, 4;
	add.s64 	%rd10, %rd2, %rd9;
	ld.global.f32 	%f14, [%rd10+4];
	add.s64 	%rd11, %rd1, %rd9;
	ld.global.f32 	%f15, [%rd11+4];
	sub.f32 	%f16, %f14, %f15;
	fma.rn.f32 	%f36, %f16, %f16, %f36;
$L__BB0_4:
	add.s32 	%r8, %r2, 2;
	setp.ge.s32 	%p3, %r8, %r3;
	@%p3 bra 	$L__BB0_6;
	mul.wide.s32 	%rd12, %r2, 4;
	add.s64 	%rd13, %rd2, %rd12;
	ld.global.f32 	%f17, [%rd13+8];
	add.s64 	%rd14, %rd1, %rd12;
	ld.global.f32 	%f18, [%rd14+8];
	sub.f32 	%f19, %f17, %f18;
	fma.rn.f32 	%f36, %f19, %f19, %f36;
$L__BB0_6:
	add.s32 	%r9, %r2, 3;
	setp.ge.s32 	%p4, %r9, %r3;
	@%p4 bra 	$L__BB0_8;
	mul.wide.s32 	%rd15, %r2, 4;
	add.s64 	%rd16, %rd2, %rd15;
	ld.global.f32 	%f20, [%rd16+12];
	add.s64 	%rd17, %rd1, %rd15;
	ld.global.f32 	%f21, [%rd17+12];
	sub.f32 	%f22, %f20, %f21;
	fma.rn.f32 	%f36, %f22, %f22, %f36;
$L__BB0_8:
	mov.b32 	%r10, %f36;
	shfl.sync.down.b32	%r11|%p5, %r10, 16, 31, -1;
	mov.b32 	%f23, %r11;
	add.f32 	%f24, %f36, %f23;
	mov.b32 	%r12, %f24;
	shfl.sync.down.b32	%r13|%p6, %r12, 8, 31, -1;
	mov.b32 	%f25, %r13;
	add.f32 	%f26, %f24, %f25;
	mov.b32 	%r14, %f26;
	shfl.sync.down.b32	%r15|%p7, %r14, 4, 31, -1;
	mov.b32 	%f27, %r15;
	add.f32 	%f28, %f26, %f27;
	mov.b32 	%r16, %f28;
	shfl.sync.down.b32	%r17|%p8, %r16, 2, 31, -1;
	mov.b32 	%f29, %r17;
	add.f32 	%f30, %f28, %f29;
	mov.b32 	%r18, %f30;
	shfl.sync.down.b32	%r19|%p9, %r18, 1, 31, -1;
	mov.b32 	%f31, %r19;
	add.f32 	%f9, %f30, %f31;
	and.b32  	%r20, %r1, 31;
	setp.ne.s32 	%p10, %r20, 0;
	@%p10 bra 	$L__BB0_10;
	cvt.rn.f32.s32 	%f32, %r3;
	div.rn.f32 	%f33, %f9, %f32;
	cvta.to.global.u64 	%rd18, %rd3;
	atom.global.add.f32 	%f34, [%rd18], %f33;
$L__BB0_10:
	ret;

}


// ===== COMPILED SASS (sm_100) =====

	.target	sm_100

	.elftype	@"ET_EXEC"


//--------------------- .note.nv.tkinfo           --------------------------
	.section	.note.nv.tkinfo,"",@"SHT_NOTE"
	.sectionflags	@"SHF_NOTE_NV_TKINFO"
	.tkinfo
        /*0018*/ 	.word	0x00000002
        /*0030*/ 	.string	""
        /*0030*/ 	.string	"ptxas"
        /*0030*/ 	.string	"Cuda compilation tools, release 13.0, V13.0.88"
        /*0030*/ 	.string	"Build cuda_13.0.r13.0/compiler.36424714_0"
        /*0030*/ 	.string	"-arch sm_100 -m 64 "



//--------------------- .note.nv.cuinfo           --------------------------
	.section	.note.nv.cuinfo,"",@"SHT_NOTE"
	.sectionflags	@"SHF_NOTE_NV_CUINFO"
        /*0018*/ 	.short	0x0002
        /*001a*/ 	.short	0x0064
        /*001c*/ 	.short	0x0082
	.zero		2


//--------------------- .nv.info                  --------------------------
	.section	.nv.info,"",@"SHT_CUDA_INFO"
	.align	4


	//----- nvinfo : EIATTR_REGCOUNT
	.align		4
        /*0000*/ 	.byte	0x04, 0x2f
        /*0002*/ 	.short	(.L_1 - .L_0)
	.align		4
.L_0:
        /*0004*/ 	.word	index@(_Z10mse_kernelPKfS0_Pfi)
        /*0008*/ 	.word	0x00000018


	//----- nvinfo : EIATTR_FRAME_SIZE
	.align		4
.L_1:
        /*000c*/ 	.byte	0x04, 0x11
        /*000e*/ 	.short	(.L_3 - .L_2)
	.align		4
.L_2:
        /*0010*/ 	.word	index@($__internal_0_$__cuda_sm3x_div_rn_noftz_f32_slowpath)
        /*0014*/ 	.word	0x00000000


	//----- nvinfo : EIATTR_FRAME_SIZE
	.align		4
.L_3:
        /*0018*/ 	.byte	0x04, 0x11
        /*001a*/ 	.short	(.L_5 - .L_4)
	.align		4
.L_4:
        /*001c*/ 	.word	index@(_Z10mse_kernelPKfS0_Pfi)
        /*0020*/ 	.word	0x00000000


	//----- nvinfo : EIATTR_MIN_STACK_SIZE
	.align		4
.L_5:
        /*0024*/ 	.byte	0x04, 0x12
        /*0026*/ 	.short	(.L_7 - .L_6)
	.align		4
.L_6:
        /*0028*/ 	.word	index@(_Z10mse_kernelPKfS0_Pfi)
        /*002c*/ 	.word	0x00000000
.L_7:


//--------------------- .nv.compat                --------------------------
	.section	.nv.compat,"",@"SHT_CUDA_COMPAT_INFO"
	.align	4
        /*0000*/ 	.byte	0x02, 0x09, 0x00, 0x00, 0x02, 0x02, 0x01, 0x00, 0x02, 0x05, 0x05, 0x00, 0x03, 0x07, 0x01, 0x01
        /*0010*/ 	.byte	0x02, 0x03, 0x00, 0x00, 0x02, 0x06, 0x01, 0x00, 0x04, 0x0b, 0x08, 0x00, 0x01, 0x00, 0x00, 0x00
        /*0020*/ 	.byte	0x00, 0x00, 0x00, 0x00


//--------------------- .nv.info._Z10mse_kernelPKfS0_Pfi --------------------------
	.section	.nv.info._Z10mse_kernelPKfS0_Pfi,"",@"SHT_CUDA_INFO"
	.sectionflags	@""
	.align	4


	//----- nvinfo : EIATTR_CUDA_API_VERSION
	.align		4
        /*0000*/ 	.byte	0x04, 0x37
        /*0002*/ 	.short	(.L_9 - .L_8)
.L_8:
        /*0004*/ 	.word	0x00000082


	//----- nvinfo : EIATTR_KPARAM_INFO
	.align		4
.L_9:
        /*0008*/ 	.byte	0x04, 0x17
        /*000a*/ 	.short	(.L_11 - .L_10)
.L_10:
        /*000c*/ 	.word	0x00000000
        /*0010*/ 	.short	0x0003
        /*0012*/ 	.short	0x0018
        /*0014*/ 	.byte	0x00, 0xf0, 0x11, 0x00


	//----- nvinfo : EIATTR_KPARAM_INFO
	.align		4
.L_11:
        /*0018*/ 	.byte	0x04, 0x17
        /*001a*/ 	.short	(.L_13 - .L_12)
.L_12:
        /*001c*/ 	.word	0x00000000
        /*0020*/ 	.short	0x0002
        /*0022*/ 	.short	0x0010
        /*0024*/ 	.byte	0x00, 0xf5, 0x21, 0x00


	//----- nvinfo : EIATTR_KPARAM_INFO
	.align		4
.L_13:
        /*0028*/ 	.byte	0x04, 0x17
        /*002a*/ 	.short	(.L_15 - .L_14)
.L_14:
        /*002c*/ 	.word	0x00000000
        /*0030*/ 	.short	0x0001
        /*0032*/ 	.short	0x0008
        /*0034*/ 	.byte	0x00, 0xf5, 0x21, 0x00


	//----- nvinfo : EIATTR_KPARAM_INFO
	.align		4
.L_15:
        /*0038*/ 	.byte	0x04, 0x17
        /*003a*/ 	.short	(.L_17 - .L_16)
.L_16:
        /*003c*/ 	.word	0x00000000
        /*0040*/ 	.short	0x0000
        /*0042*/ 	.short	0x0000
        /*0044*/ 	.byte	0x00, 0xf5, 0x21, 0x00


	//----- nvinfo : EIATTR_SPARSE_MMA_MASK
	.align		4
.L_17:
        /*0048*/ 	.byte	0x03, 0x50
        /*004a*/ 	.short	0x0000


	//----- nvinfo : EIATTR_MAXREG_COUNT
	.align		4
        /*004c*/ 	.byte	0x03, 0x1b
        /*004e*/ 	.short	0x00ff


	//----- nvinfo : EIATTR_MERCURY_ISA_VERSION
	.align		4
        /*0050*/ 	.byte	0x03, 0x5f
        /*0052*/ 	.short	0x0101


	//----- nvinfo : EIATTR_COOP_GROUP_MASK_REGIDS
	.align		4
        /*0054*/ 	.byte	0x04, 0x29
        /*0056*/ 	.short	(.L_19 - .L_18)


	//   ....[0]....
.L_18:
        /*0058*/ 	.word	0xffffffff


	//   ....[1]....
        /*005c*/ 	.word	0xffffffff


	//   ....[2]....
        /*0060*/ 	.word	0xffffffff


	//   ....[3]....
        /*0064*/ 	.word	0xffffffff


	//   ....[4]....
        /*0068*/ 	.word	0xffffffff


	//----- nvinfo : EIATTR_COOP_GROUP_INSTR_OFFSETS
	.align		4
.L_19:
        /*006c*/ 	.byte	0x04, 0x28
        /*006e*/ 	.short	(.L_21 - .L_20)


	//   ....[0]....
.L_20:
        /*0070*/ 	.word	0x00000300


	//   ....[1]....
        /*0074*/ 	.word	0x00000320


	//   ....[2]....
        /*0078*/ 	.word	0x00000340


	//   ....[3]....
        /*007c*/ 	.word	0x00000370


	//   ....[4]....
        /*0080*/ 	.word	0x00000390


	//----- nvinfo : EIATTR_VRC_CTA_INIT_COUNT
	.align		4
.L_21:
        /*0084*/ 	.byte	0x02, 0x4a
	.zero		1
	.zero		1


	//----- nvinfo : EIATTR_EXIT_INSTR_OFFSETS
	.align		4
        /*0088*/ 	.byte	0x04, 0x1c
        /*008a*/ 	.short	(.L_23 - .L_22)


	//   ....[0]....
.L_22:
        /*008c*/ 	.word	0x000003a0


	//   ....[1]....
        /*0090*/ 	.word	0x000004c0


	//----- nvinfo : EIATTR_CRS_STACK_SIZE
	.align		4
.L_23:
        /*0094*/ 	.byte	0x04, 0x1e
        /*0096*/ 	.short	(.L_25 - .L_24)
.L_24:
        /*0098*/ 	.word	0x00000000


	//----- nvinfo : EIATTR_CBANK_PARAM_SIZE
	.align		4
.L_25:
        /*009c*/ 	.byte	0x03, 0x19
        /*009e*/ 	.short	0x001c


	//----- nvinfo : EIATTR_PARAM_CBANK
	.align		4
        /*00a0*/ 	.byte	0x04, 0x0a
        /*00a2*/ 	.short	(.L_27 - .L_26)
	.align		4
.L_26:
        /*00a4*/ 	.word	index@(.nv.constant0._Z10mse_kernelPKfS0_Pfi)
        /*00a8*/ 	.short	0x0380
        /*00aa*/ 	.short	0x001c


	//----- nvinfo : EIATTR_SW_WAR
	.align		4
.L_27:
        /*00ac*/ 	.byte	0x04, 0x36
        /*00ae*/ 	.short	(.L_29 - .L_28)
.L_28:
        /*00b0*/ 	.word	0x00000008
.L_29:


//--------------------- .nv.callgraph             --------------------------
	.section	.nv.callgraph,"",@"SHT_CUDA_CALLGRAPH"
	.align	4
	.sectionentsize	8
	.align		4
        /*0000*/ 	.word	0x00000000
	.align		4
        /*0004*/ 	.word	0xffffffff
	.align		4
        /*0008*/ 	.word	0x00000000
	.align		4
        /*000c*/ 	.word	0xfffffffe
	.align		4
        /*0010*/ 	.word	0x00000000
	.align		4
        /*0014*/ 	.word	0xfffffffd
	.align		4
        /*0018*/ 	.word	0x00000000
	.align		4
        /*001c*/ 	.word	0xfffffffc


//--------------------- .text._Z10mse_kernelPKfS0_Pfi --------------------------
	.section	.text._Z10mse_kernelPKfS0_Pfi,"ax",@progbits
	.align	128
        .global         _Z10mse_kernelPKfS0_Pfi
        .type           _Z10mse_kernelPKfS0_Pfi,@function
        .size           _Z10mse_kernelPKfS0_Pfi,(.L_x_14 - _Z10mse_kernelPKfS0_Pfi)
        .other          _Z10mse_kernelPKfS0_Pfi,@"STO_CUDA_ENTRY STV_DEFAULT"
_Z10mse_kernelPKfS0_Pfi:
.text._Z10mse_kernelPKfS0_Pfi:
[----:B------:R-:W-:Y:S01]  /*0000*/  LDC R1, c[0x0][0x37c] ;  /* 0x0000df00ff017b82 */ /* 0x000fe20000000800 */
[----:B------:R-:W0:Y:S07]  /*0010*/  S2R R10, SR_TID.X ;  /* 0x00000000000a7919 */ /* 0x000e2e0000002100 */
[----:B------:R-:W0:Y:S01]  /*0020*/  S2UR UR4, SR_CTAID.X ;  /* 0x00000000000479c3 */ /* 0x000e220000002500 */
[----:B------:R-:W1:Y:S07]  /*0030*/  LDCU UR6, c[0x0][0x398] ;  /* 0x00007300ff0677ac */ /* 0x000e6e0008000800 */
[----:B------:R-:W0:Y:S08]  /*0040*/  LDC R11, c[0x0][0x360] ;  /* 0x0000d800ff0b7b82 */ /* 0x000e300000000800 */
[----:B------:R-:W2:Y:S08]  /*0050*/  LDC.64 R18, c[0x0][0x380] ;  /* 0x0000e000ff127b82 */ /* 0x000eb00000000a00 */
[----:B------:R-:W3:Y:S01]  /*0060*/  LDC.64 R16, c[0x0][0x388] ;  /* 0x0000e200ff107b82 */ /* 0x000ee20000000a00 */
[----:B0-----:R-:W-:-:S07]  /*0070*/  IMAD R11, R11, UR4, R10 ;  /* 0x000000040b0b7c24 */ /* 0x001fce000f8e020a */
[----:B------:R-:W0:Y:S01]  /*0080*/  LDC.64 R12, c[0x0][0x388] ;  /* 0x0000e200ff0c7b82 */ /* 0x000e220000000a00 */
[----:B------:R-:W4:Y:S01]  /*0090*/  LDCU.64 UR4, c[0x0][0x358] ;  /* 0x00006b00ff0477ac */ /* 0x000f220008000a00 */
[----:B------:R-:W-:-:S04]  /*00a0*/  IMAD.SHL.U32 R11, R11, 0x4, RZ ;  /* 0x000000040b0b7824 */ /* 0x000fc800078e00ff */
[C---:B------:R-:W-:Y:S02]  /*00b0*/  VIADD R0, R11.reuse, 0x1 ;  /* 0x000000010b007836 */ /* 0x040fe40000000000 */
[----:B------:R-:W5:Y:S01]  /*00c0*/  LDC.64 R14, c[0x0][0x380] ;  /* 0x0000e000ff0e7b82 */ /* 0x000f620000000a00 */
[C---:B-1----:R-:W-:Y:S02]  /*00d0*/  ISETP.GE.AND P0, PT, R11.reuse, UR6, PT ;  /* 0x000000060b007c0c */ /* 0x042fe4000bf06270 */
[C---:B------:R-:W-:Y:S02]  /*00e0*/  IADD3 R20, PT, PT, R11.reuse, 0x3, RZ ;  /* 0x000000030b147810 */ /* 0x040fe40007ffe0ff */
[----:B------:R-:W-:Y:S01]  /*00f0*/  ISETP.GE.AND P1, PT, R0, UR6, PT ;  /* 0x0000000600007c0c */ /* 0x000fe2000bf26270 */
[----:B------:R-:W-:Y:S01]  /*0100*/  VIADD R0, R11, 0x2 ;  /* 0x000000020b007836 */ /* 0x000fe20000000000 */
[----:B------:R-:W-:Y:S01]  /*0110*/  ISETP.GE.AND P3, PT, R20, UR6, PT ;  /* 0x0000000614007c0c */ /* 0x000fe2000bf66270 */
[----:B------:R-:W1:Y:S03]  /*0120*/  LDC.64 R2, c[0x0][0x380] ;  /* 0x0000e000ff027b82 */ /* 0x000e660000000a00 */
[----:B------:R-:W-:-:S03]  /*0130*/  ISETP.GE.AND P2, PT, R0, UR6, PT ;  /* 0x0000000600007c0c */ /* 0x000fc6000bf46270 */
[C---:B--2---:R-:W-:Y:S02]  /*0140*/  @!P0 IMAD.WIDE R18, R11.reuse, 0x4, R18 ;  /* 0x000000040b128825 */ /* 0x044fe400078e0212 */
[----:B------:R-:W2:Y:S02]  /*0150*/  LDC.64 R4, c[0x0][0x388] ;  /* 0x0000e200ff047b82 */ /* 0x000ea40000000a00 */
[C---:B---3--:R-:W-:Y:S01]  /*0160*/  @!P0 IMAD.WIDE R16, R11.reuse, 0x4, R16 ;  /* 0x000000040b108825 */ /* 0x048fe200078e0210 */
[----:B----4-:R-:W3:Y:S03]  /*0170*/  @!P0 LDG.E R0, desc[UR4][R18.64] ;  /* 0x0000000412008981 */ /* 0x010ee6000c1e1900 */
[C---:B0-----:R-:W-:Y:S02]  /*0180*/  @!P1 IMAD.WIDE R20, R11.reuse, 0x4, R12 ;  /* 0x000000040b149825 */ /* 0x041fe400078e020c */
[----:B------:R-:W0:Y:S01]  /*0190*/  LDC.64 R6, c[0x0][0x380] ;  /* 0x0000e000ff067b82 */ /* 0x000e220000000a00 */
[----:B------:R-:W3:Y:S01]  /*01a0*/  @!P0 LDG.E R13, desc[UR4][R16.64] ;  /* 0x00000004100d8981 */ /* 0x000ee2000c1e1900 */
[----:B-----5:R-:W-:-:S03]  /*01b0*/  @!P1 IMAD.WIDE R14, R11, 0x4, R14 ;  /* 0x000000040b0e9825 */ /* 0x020fc600078e020e */
[----:B------:R-:W4:Y:S03]  /*01c0*/  @!P1 LDG.E R21, desc[UR4][R20.64+0x4] ;  /* 0x0000040414159981 */ /* 0x000f26000c1e1900 */
[----:B------:R-:W5:Y:S01]  /*01d0*/  LDC.64 R8, c[0x0][0x388] ;  /* 0x0000e200ff087b82 */ /* 0x000f620000000a00 */
[C---:B-1----:R-:W-:Y:S01]  /*01e0*/  @!P2 IMAD.WIDE R2, R11.reuse, 0x4, R2 ;  /* 0x000000040b02a825 */ /* 0x042fe200078e0202 */
[----:B------:R-:W4:Y:S05]  /*01f0*/  @!P1 LDG.E R12, desc[UR4][R14.64+0x4] ;  /* 0x000004040e0c9981 */ /* 0x000f2a000c1e1900 */
[----:B------:R-:W4:Y:S01]  /*0200*/  @!P2 LDG.E R2, desc[UR4][R2.64+0x8] ;  /* 0x000008040202a981 */ /* 0x000f22000c1e1900 */
[----:B--2---:R-:W-:-:S06]  /*0210*/  @!P2 IMAD.WIDE R4, R11, 0x4, R4 ;  /* 0x000000040b04a825 */ /* 0x004fcc00078e0204 */
[----:B------:R-:W2:Y:S01]  /*0220*/  @!P2 LDG.E R5, desc[UR4][R4.64+0x8] ;  /* 0x000008040405a981 */ /* 0x000ea2000c1e1900 */
[----:B0-----:R-:W-:-:S06]  /*0230*/  @!P3 IMAD.WIDE R6, R11, 0x4, R6 ;  /* 0x000000040b06b825 */ /* 0x001fcc00078e0206 */
[----:B------:R-:W2:Y:S01]  /*0240*/  @!P3 LDG.E R6, desc[UR4][R6.64+0xc] ;  /* 0x00000c040606b981 */ /* 0x000ea2000c1e1900 */
[----:B-----5:R-:W-:-:S06]  /*0250*/  @!P3 IMAD.WIDE R8, R11, 0x4, R8 ;  /* 0x000000040b08b825 */ /* 0x020fcc00078e0208 */
[----:B------:R-:W5:Y:S01]  /*0260*/  @!P3 LDG.E R9, desc[UR4][R8.64+0xc] ;  /* 0x00000c040809b981 */ /* 0x000f62000c1e1900 */
[----:B------:R-:W-:Y:S02]  /*0270*/  IMAD.MOV.U32 R11, RZ, RZ, RZ ;  /* 0x000000ffff0b7224 */ /* 0x000fe400078e00ff */
[----:B---3--:R-:W-:-:S04]  /*0280*/  @!P0 FADD R0, R0, -R13 ;  /* 0x8000000d00008221 */ /* 0x008fc80000000000 */
[----:B------:R-:W-:Y:S01]  /*0290*/  @!P0 FFMA R11, R0, R0, RZ ;  /* 0x00000000000b8223 */ /* 0x000fe200000000ff */
[----:B----4-:R-:W-:-:S04]  /*02a0*/  @!P1 FADD R12, R12, -R21 ;  /* 0x800000150c0c9221 */ /* 0x010fc80000000000 */
[----:B------:R-:W-:Y:S01]  /*02b0*/  @!P1 FFMA R11, R12, R12, R11 ;  /* 0x0000000c0c0b9223 */ /* 0x000fe2000000000b */
[----:B--2---:R-:W-:-:S04]  /*02c0*/  @!P2 FADD R0, R2, -R5 ;  /* 0x800000050200a221 */ /* 0x004fc80000000000 */
[----:B------:R-:W-:Y:S01]  /*02d0*/  @!P2 FFMA R11, R0, R0, R11 ;  /* 0x00000000000ba223 */ /* 0x000fe2000000000b */
[----:B-----5:R-:W-:-:S04]  /*02e0*/  @!P3 FADD R12, R6, -R9 ;  /* 0x80000009060cb221 */ /* 0x020fc80000000000 */
[----:B------:R-:W-:-:S05]  /*02f0*/  @!P3 FFMA R11, R12, R12, R11 ;  /* 0x0000000c0c0bb223 */ /* 0x000fca000000000b */
[----:B------:R-:W0:Y:S02]  /*0300*/  SHFL.DOWN PT, R0, R11, 0x10, 0x1f ;  /* 0x0a001f000b007f89 */ /* 0x000e2400000e0000 */
[----:B0-----:R-:W-:-:S05]  /*0310*/  FADD R0, R0, R11 ;  /* 0x0000000b00007221 */ /* 0x001fca0000000000 */
[----:B------:R-:W0:Y:S02]  /*0320*/  SHFL.DOWN PT, R3, R0, 0x8, 0x1f ;  /* 0x09001f0000037f89 */ /* 0x000e2400000e0000 */
[----:B0-----:R-:W-:-:S05]  /*0330*/  FADD R3, R0, R3 ;  /* 0x0000000300037221 */ /* 0x001fca0000000000 */
[----:B------:R-:W0:Y:S01]  /*0340*/  SHFL.DOWN PT, R2, R3, 0x4, 0x1f ;  /* 0x08801f0003027f89 */ /* 0x000e2200000e0000 */
[----:B------:R-:W-:Y:S01]  /*0350*/  LOP3.LUT P0, RZ, R10, 0x1f, RZ, 0xc0, !PT ;  /* 0x0000001f0aff7812 */ /* 0x000fe2000780c0ff */
[----:B0-----:R-:W-:-:S05]  /*0360*/  FADD R2, R3, R2 ;  /* 0x0000000203027221 */ /* 0x001fca0000000000 */
[----:B------:R-:W0:Y:S02]  /*0370*/  SHFL.DOWN PT, R5, R2, 0x2, 0x1f ;  /* 0x08401f0002057f89 */ /* 0x000e2400000e0000 */
[----:B0-----:R-:W-:-:S05]  /*0380*/  FADD R5, R2, R5 ;  /* 0x0000000502057221 */ /* 0x001fca0000000000 */
[----:B------:R0:W1:Y:S01]  /*0390*/  SHFL.DOWN PT, R4, R5, 0x1, 0x1f ;  /* 0x08201f0005047f89 */ /* 0x00006200000e0000 */
[----:B------:R-:W-:Y:S05]  /*03a0*/  @P0 EXIT ;  /* 0x000000000000094d */ /* 0x000fea0003800000 */
[----:B------:R-:W-:Y:S01]  /*03b0*/  I2FP.F32.S32 R3, UR6 ;  /* 0x0000000600037c45 */ /* 0x000fe20008201400 */
[----:B-1----:R-:W-:Y:S01]  /*03c0*/  FADD R0, R5, R4 ;  /* 0x0000000405007221 */ /* 0x002fe20000000000 */
[----:B------:R-:W-:Y:S02]  /*03d0*/  BSSY.RECONVERGENT B0, `(.L_x_0) ;  /* 0x000000c000007945 */ /* 0x000fe40003800200 */
[----:B------:R-:W1:Y:S08]  /*03e0*/  MUFU.RCP R2, R3 ;  /* 0x0000000300027308 */ /* 0x000e700000001000 */
[----:B------:R-:W2:Y:S01]  /*03f0*/  FCHK P0, R0, R3 ;  /* 0x0000000300007302 */ /* 0x000ea20000000000 */
[----:B-1----:R-:W-:-:S04]  /*0400*/  FFMA R7, -R3, R2, 1 ;  /* 0x3f80000003077423 */ /* 0x002fc80000000102 */
[----:B------:R-:W-:-:S04]  /*0410*/  FFMA R7, R2, R7, R2 ;  /* 0x0000000702077223 */ /* 0x000fc80000000002 */
[----:B------:R-:W-:-:S04]  /*0420*/  FFMA R2, R0, R7, RZ ;  /* 0x0000000700027223 */ /* 0x000fc800000000ff */
[----:B------:R-:W-:-:S04]  /*0430*/  FFMA R4, -R3, R2, R0 ;  /* 0x0000000203047223 */ /* 0x000fc80000000100 */
[----:B------:R-:W-:Y:S01]  /*0440*/  FFMA R7, R7, R4, R2 ;  /* 0x0000000407077223 */ /* 0x000fe20000000002 */
[----:B--2---:R-:W-:Y:S06]  /*0450*/  @!P0 BRA `(.L_x_1) ;  /* 0x00000000000c8947 */ /* 0x004fec0003800000 */
[----:B------:R-:W-:-:S07]  /*0460*/  MOV R2, 0x480 ;  /* 0x0000048000027802 */ /* 0x000fce0000000f00 */
[----:B0-----:R-:W-:Y:S05]  /*0470*/  CALL.REL.NOINC `($__internal_0_$__cuda_sm3x_div_rn_noftz_f32_slowpath) ;  /* 0x0000000000147944 */ /* 0x001fea0003c00000 */
[----:B------:R-:W-:-:S07]  /*0480*/  IMAD.MOV.U32 R7, RZ, RZ, R4 ;  /* 0x000000ffff077224 */ /* 0x000fce00078e0004 */
.L_x_1:
[----:B------:R-:W-:Y:S05]  /*0490*/  BSYNC.RECONVERGENT B0 ;  /* 0x0000000000007941 */ /* 0x000fea0003800200 */
.L_x_0:
[----:B------:R-:W1:Y:S02]  /*04a0*/  LDC.64 R2, c[0x0][0x390] ;  /* 0x0000e400ff027b82 */ /* 0x000e640000000a00 */
[----:B-1----:R-:W-:Y:S01]  /*04b0*/  REDG.E.ADD.F32.FTZ.RN.STRONG.GPU desc[UR4][R2.64], R7 ;  /* 0x00000007020079a6 */ /* 0x002fe2000c12f304 */
[----:B------:R-:W-:Y:S05]  /*04c0*/  EXIT ;  /* 0x000000000000794d */ /* 0x000fea0003800000 */
        .weak           $__internal_0_$__cuda_sm3x_div_rn_noftz_f32_slowpath
        .type           $__internal_0_$__cuda_sm3x_div_rn_noftz_f32_slowpath,@function
        .size           $__internal_0_$__cuda_sm3x_div_rn_noftz_f32_slowpath,(.L_x_14 - $__internal_0_$__cuda_sm3x_div_rn_noftz_f32_slowpath)
$__internal_0_$__cuda_sm3x_div_rn_noftz_f32_slowpath:
[--C-:B------:R-:W-:Y:S01]  /*04d0*/  SHF.R.U32.HI R5, RZ, 0x17, R3.reuse ;  /* 0x00000017ff057819 */ /* 0x100fe20000011603 */
[----:B------:R-:W-:Y:S01]  /*04e0*/  BSSY.RECONVERGENT B1, `(.L_x_2) ;  /* 0x0000064000017945 */ /* 0x000fe20003800200 */
[--C-:B------:R-:W-:Y:S01]  /*04f0*/  SHF.R.U32.HI R4, RZ, 0x17, R0.reuse ;  /* 0x00000017ff047819 */ /* 0x100fe20000011600 */
[----:B------:R-:W-:Y:S01]  /*0500*/  IMAD.MOV.U32 R7, RZ, RZ, R3 ;  /* 0x000000ffff077224 */ /* 0x000fe200078e0003 */
[----:B------:R-:W-:Y:S02]  /*0510*/  LOP3.LUT R5, R5, 0xff, RZ, 0xc0, !PT ;  /* 0x000000ff05057812 */ /* 0x000fe400078ec0ff */
[----:B------:R-:W-:Y:S01]  /*0520*/  LOP3.LUT R10, R4, 0xff, RZ, 0xc0, !PT ;  /* 0x000000ff040a7812 */ /* 0x000fe200078ec0ff */
[----:B------:R-:W-:Y:S02]  /*0530*/  IMAD.MOV.U32 R4, RZ, RZ, R0 ;  /* 0x000000ffff047224 */ /* 0x000fe400078e0000 */
[----:B------:R-:W-:Y:S01]  /*0540*/  VIADD R8, R5, 0xffffffff ;  /* 0xffffffff05087836 */ /* 0x000fe20000000000 */
[----:B------:R-:W-:-:S04]  /*0550*/  IADD3 R9, PT, PT, R10, -0x1, RZ ;  /* 0xffffffff0a097810 */ /* 0x000fc80007ffe0ff */
[----:B------:R-:W-:-:S04]  /*0560*/  ISETP.GT.U32.AND P0, PT, R8, 0xfd, PT ;  /* 0x000000fd0800780c */ /* 0x000fc80003f04070 */
[----:B------:R-:W-:-:S13]  /*0570*/  ISETP.GT.U32.OR P0, PT, R9, 0xfd, P0 ;  /* 0x000000fd0900780c */ /* 0x000fda0000704470 */
[----:B------:R-:W-:Y:S01]  /*0580*/  @!P0 MOV R6, RZ ;  /* 0x000000ff00068202 */ /* 0x000fe20000000f00 */
[----:B------:R-:W-:Y:S06]  /*0590*/  @!P0 BRA `(.L_x_3) ;  /* 0x00000000005c8947 */ /* 0x000fec0003800000 */
[----:B------:R-:W-:Y:S02]  /*05a0*/  FSETP.GTU.FTZ.AND P0, PT, |R0|, +INF , PT ;  /* 0x7f8000000000780b */ /* 0x000fe40003f1c200 */
[----:B------:R-:W-:-:S04]  /*05b0*/  FSETP.GTU.FTZ.AND P1, PT, |R3|, +INF , PT ;  /* 0x7f8000000300780b */ /* 0x000fc80003f3c200 */
[----:B------:R-:W-:-:S13]  /*05c0*/  PLOP3.LUT P0, PT, P0, P1, PT, 0xf8, 0x8f ;  /* 0x00000000008f781c */ /* 0x000fda0000703f70 */
[----:B------:R-:W-:Y:S05]  /*05d0*/  @P0 BRA `(.L_x_4) ;  /* 0x00000004004c0947 */ /* 0x000fea0003800000 */
[----:B------:R-:W-:-:S13]  /*05e0*/  LOP3.LUT P0, RZ, R7, 0x7fffffff, R4, 0xc8, !PT ;  /* 0x7fffffff07ff7812 */ /* 0x000fda000780c804 */
[----:B------:R-:W-:Y:S05]  /*05f0*/  @!P0 BRA `(.L_x_5) ;  /* 0x00000004003c8947 */ /* 0x000fea0003800000 */
[C---:B------:R-:W-:Y:S02]  /*0600*/  FSETP.NEU.FTZ.AND P2, PT, |R0|.reuse, +INF , PT ;  /* 0x7f8000000000780b */ /* 0x040fe40003f5d200 */
[----:B------:R-:W-:Y:S02]  /*0610*/  FSETP.NEU.FTZ.AND P1, PT, |R3|, +INF , PT ;  /* 0x7f8000000300780b */ /* 0x000fe40003f3d200 */
[----:B------:R-:W-:-:S11]  /*0620*/  FSETP.NEU.FTZ.AND P0, PT, |R0|, +INF , PT ;  /* 0x7f8000000000780b */ /* 0x000fd60003f1d200 */
[----:B------:R-:W-:Y:S05]  /*0630*/  @!P1 BRA !P2, `(.L_x_5) ;  /* 0x00000004002c9947 */ /* 0x000fea0005000000 */
[----:B------:R-:W-:-:S04]  /*0640*/  LOP3.LUT P2, RZ, R4, 0x7fffffff, RZ, 0xc0, !PT ;  /* 0x7fffffff04ff7812 */ /* 0x000fc8000784c0ff */
[----:B------:R-:W-:-:S13]  /*0650*/  PLOP3.LUT P1, PT, P1, P2, PT, 0x2f, 0xf2 ;  /* 0x0000000000f2781c */ /* 0x000fda0000f24577 */
[----:B------:R-:W-:Y:S05]  /*0660*/  @P1 BRA `(.L_x_6) ;  /* 0x0000000400181947 */ /* 0x000fea0003800000 */
[----:B------:R-:W-:-:S04]  /*0670*/  LOP3.LUT P1, RZ, R7, 0x7fffffff, RZ, 0xc0, !PT ;  /* 0x7fffffff07ff7812 */ /* 0x000fc8000782c0ff */
[----:B------:R-:W-:-:S13]  /*0680*/  PLOP3.LUT P0, PT, P0, P1, PT, 0x2f, 0xf2 ;  /* 0x0000000000f2781c */ /* 0x000fda0000702577 */
[----:B------:R-:W-:Y:S05]  /*0690*/  @P0 BRA `(.L_x_7) ;  /* 0x0000000400000947 */ /* 0x000fea0003800000 */
[----:B------:R-:W-:Y:S02]  /*06a0*/  ISETP.GE.AND P0, PT, R9, RZ, PT ;  /* 0x000000ff0900720c */ /* 0x000fe40003f06270 */
[----:B------:R-:W-:-:S11]  /*06b0*/  ISETP.GE.AND P1, PT, R8, RZ, PT ;  /* 0x000000ff0800720c */ /* 0x000fd60003f26270 */
[----:B------:R-:W-:Y:S02]  /*06c0*/  @P0 IMAD.MOV.U32 R6, RZ, RZ, RZ ;  /* 0x000000ffff060224 */ /* 0x000fe400078e00ff */
[----:B------:R-:W-:Y:S01]  /*06d0*/  @!P0 FFMA R4, R0, 1.84467440737095516160e+19, RZ ;  /* 0x5f80000000048823 */ /* 0x000fe200000000ff */
[----:B------:R-:W-:Y:S02]  /*06e0*/  @!P0 IMAD.MOV.U32 R6, RZ, RZ, -0x40 ;  /* 0xffffffc0ff068424 */ /* 0x000fe400078e00ff */
[----:B------:R-:W-:-:S03]  /*06f0*/  @!P1 FFMA R7, R3, 1.84467440737095516160e+19, RZ ;  /* 0x5f80000003079823 */ /* 0x000fc600000000ff */
[----:B------:R-:W-:-:S07]  /*0700*/  @!P1 IADD3 R6, PT, PT, R6, 0x40, RZ ;  /* 0x0000004006069810 */ /* 0x000fce0007ffe0ff */
.L_x_3:
[----:B------:R-:W-:Y:S01]  /*0710*/  LEA R0, R5, 0xc0800000, 0x17 ;  /* 0xc080000005007811 */ /* 0x000fe200078eb8ff */
[----:B------:R-:W-:Y:S01]  /*0720*/  VIADD R3, R10, 0xffffff81 ;  /* 0xffffff810a037836 */ /* 0x000fe20000000000 */
[----:B------:R-:W-:Y:S03]  /*0730*/  BSSY.RECONVERGENT B2, `(.L_x_8) ;  /* 0x0000035000027945 */ /* 0x000fe60003800200 */
[----:B------:R-:W-:Y:S02]  /*0740*/  IMAD.IADD R7, R7, 0x1, -R0 ;  /* 0x0000000107077824 */ /* 0x000fe400078e0a00 */
[C---:B------:R-:W-:Y:S01]  /*0750*/  IMAD R0, R3.reuse, -0x800000, R4 ;  /* 0xff80000003007824 */ /* 0x040fe200078e0204 */
[----:B------:R-:W-:Y:S01]  /*0760*/  IADD3 R3, PT, PT, R3, 0x7f, -R5 ;  /* 0x0000007f03037810 */ /* 0x000fe20007ffe805 */
[----:B------:R-:W0:Y:S01]  /*0770*/  MUFU.RCP R8, R7 ;  /* 0x0000000700087308 */ /* 0x000e220000001000 */
[----:B------:R-:W-:-:S02]  /*0780*/  FADD.FTZ R9, -R7, -RZ ;  /* 0x800000ff07097221 */ /* 0x000fc40000010100 */
[----:B------:R-:W-:Y:S02]  /*0790*/  IADD3 R3, PT, PT, R3, R6, RZ ;  /* 0x0000000603037210 */ /* 0x000fe40007ffe0ff */
[----:B0-----:R-:W-:-:S04]  /*07a0*/  FFMA R11, R8, R9, 1 ;  /* 0x3f800000080b7423 */ /* 0x001fc80000000009 */
[----:B------:R-:W-:-:S04]  /*07b0*/  FFMA R13, R8, R11, R8 ;  /* 0x0000000b080d7223 */ /* 0x000fc80000000008 */
[----:B------:R-:W-:-:S04]  /*07c0*/  FFMA R4, R0, R13, RZ ;  /* 0x0000000d00047223 */ /* 0x000fc800000000ff */
[----:B------:R-:W-:-:S04]  /*07d0*/  FFMA R11, R9, R4, R0 ;  /* 0x00000004090b7223 */ /* 0x000fc80000000000 */
[----:B------:R-:W-:-:S04]  /*07e0*/  FFMA R8, R13, R11, R4 ;  /* 0x0000000b0d087223 */ /* 0x000fc80000000004 */
[----:B------:R-:W-:-:S04]  /*07f0*/  FFMA R9, R9, R8, R0 ;  /* 0x0000000809097223 */ /* 0x000fc80000000000 */
[----:B------:R-:W-:-:S05]  /*0800*/  FFMA R4, R13, R9, R8 ;  /* 0x000000090d047223 */ /* 0x000fca0000000008 */
[----:B------:R-:W-:-:S04]  /*0810*/  SHF.R.U32.HI R0, RZ, 0x17, R4 ;  /* 0x00000017ff007819 */ /* 0x000fc80000011604 */
[----:B------:R-:W-:-:S05]  /*0820*/  LOP3.LUT R0, R0, 0xff, RZ, 0xc0, !PT ;  /* 0x000000ff00007812 */ /* 0x000fca00078ec0ff */
[----:B------:R-:W-:-:S04]  /*0830*/  IMAD.IADD R7, R0, 0x1, R3 ;  /* 0x0000000100077824 */ /* 0x000fc800078e0203 */
[----:B------:R-:W-:-:S05]  /*0840*/  VIADD R0, R7, 0xffffffff ;  /* 0xffffffff07007836 */ /* 0x000fca0000000000 */
[----:B------:R-:W-:-:S13]  /*0850*/  ISETP.GE.U32.AND P0, PT, R0, 0xfe, PT ;  /* 0x000000fe0000780c */ /* 0x000fda0003f06070 */
[----:B------:R-:W-:Y:S05]  /*0860*/  @!P0 BRA `(.L_x_9) ;  /* 0x0000000000808947 */ /* 0x000fea0003800000 */
[----:B------:R-:W-:-:S13]  /*0870*/  ISETP.GT.AND P0, PT, R7, 0xfe, PT ;  /* 0x000000fe0700780c */ /* 0x000fda0003f04270 */
[----:B------:R-:W-:Y:S05]  /*0880*/  @P0 BRA `(.L_x_10) ;  /* 0x00000000006c0947 */ /* 0x000fea0003800000 */
[----:B------:R-:W-:-:S13]  /*0890*/  ISETP.GE.AND P0, PT, R7, 0x1, PT ;  /* 0x000000010700780c */ /* 0x000fda0003f06270 */
[----:B------:R-:W-:Y:S05]  /*08a0*/  @P0 BRA `(.L_x_11) ;  /* 0x0000000000740947 */ /* 0x000fea0003800000 */
[----:B------:R-:W-:Y:S02]  /*08b0*/  ISETP.GE.AND P0, PT, R7, -0x18, PT ;  /* 0xffffffe80700780c */ /* 0x000fe40003f06270 */
[----:B------:R-:W-:-:S11]  /*08c0*/  LOP3.LUT R4, R4, 0x80000000, RZ, 0xc0, !PT ;  /* 0x8000000004047812 */ /* 0x000fd600078ec0ff */
[----:B------:R-:W-:Y:S05]  /*08d0*/  @!P0 BRA `(.L_x_11) ;  /* 0x0000000000688947 */ /* 0x000fea0003800000 */
[-CC-:B------:R-:W-:Y:S01]  /*08e0*/  FFMA.RZ R0, R13, R9.reuse, R8.reuse ;  /* 0x000000090d007223 */ /* 0x180fe2000000c008 */
[----:B------:R-:W-:Y:S01]  /*08f0*/  IADD3 R6, PT, PT, R7, 0x20, RZ ;  /* 0x0000002007067810 */ /* 0x000fe20007ffe0ff */
[-CC-:B------:R-:W-:Y:S01]  /*0900*/  FFMA.RM R3, R13, R9.reuse, R8.reuse ;  /* 0x000000090d037223 */ /* 0x180fe20000004008 */
[----:B------:R-:W-:Y:S02]  /*0910*/  ISETP.NE.AND P2, PT, R7, RZ, PT ;  /* 0x000000ff0700720c */ /* 0x000fe40003f45270 */
[----:B------:R-:W-:Y:S01]  /*0920*/  LOP3.LUT R5, R0, 0x7fffff, RZ, 0xc0, !PT ;  /* 0x007fffff00057812 */ /* 0x000fe200078ec0ff */
[----:B------:R-:W-:Y:S01]  /*0930*/  FFMA.RP R0, R13, R9, R8 ;  /* 0x000000090d007223 */ /* 0x000fe20000008008 */
[----:B------:R-:W-:Y:S01]  /*0940*/  ISETP.NE.AND P1, PT, R7, RZ, PT ;  /* 0x000000ff0700720c */ /* 0x000fe20003f25270 */
[----:B------:R-:W-:Y:S01]  /*0950*/  IMAD.MOV R7, RZ, RZ, -R7 ;  /* 0x000000ffff077224 */ /* 0x000fe200078e0a07 */
[----:B------:R-:W-:Y:S02]  /*0960*/  LOP3.LUT R5, R5, 0x800000, RZ, 0xfc, !PT ;  /* 0x0080000005057812 */ /* 0x000fe400078efcff */
[----:B------:R-:W-:-:S02]  /*0970*/  FSETP.NEU.FTZ.AND P0, PT, R0, R3, PT ;  /* 0x000000030000720b */ /* 0x000fc40003f1d000 */
[----:B------:R-:W-:Y:S02]  /*0980*/  SHF.L.U32 R6, R5, R6, RZ ;  /* 0x0000000605067219 */ /* 0x000fe400000006ff */
[----:B------:R-:W-:Y:S02]  /*0990*/  SEL R0, R7, RZ, P2 ;  /* 0x000000ff07007207 */ /* 0x000fe40001000000 */
[----:B------:R-:W-:Y:S02]  /*09a0*/  ISETP.NE.AND P1, PT, R6, RZ, P1 ;  /* 0x000000ff0600720c */ /* 0x000fe40000f25270 */
[----:B------:R-:W-:Y:S02]  /*09b0*/  SHF.R.U32.HI R0, RZ, R0, R5 ;  /* 0x00000000ff007219 */ /* 0x000fe40000011605 */
[----:B------:R-:W-:Y:S02]  /*09c0*/  PLOP3.LUT P0, PT, P0, P1, PT, 0xf8, 0x8f ;  /* 0x00000000008f781c */ /* 0x000fe40000703f70 */
[----:B------:R-:W-:-:S02]  /*09d0*/  SHF.R.U32.HI R6, RZ, 0x1, R0 ;  /* 0x00000001ff067819 */ /* 0x000fc40000011600 */
[----:B------:R-:W-:-:S04]  /*09e0*/  SEL R3, RZ, 0x1, !P0 ;  /* 0x00000001ff037807 */ /* 0x000fc80004000000 */
[----:B------:R-:W-:-:S04]  /*09f0*/  LOP3.LUT R3, R3, 0x1, R6, 0xf8, !PT ;  /* 0x0000000103037812 */ /* 0x000fc800078ef806 */
[----:B------:R-:W-:-:S05]  /*0a00*/  LOP3.LUT R3, R3, R0, RZ, 0xc0, !PT ;  /* 0x0000000003037212 */ /* 0x000fca00078ec0ff */
[----:B------:R-:W-:-:S05]  /*0a10*/  IMAD.IADD R3, R6, 0x1, R3 ;  /* 0x0000000106037824 */ /* 0x000fca00078e0203 */
[----:B------:R-:W-:Y:S01]  /*0a20*/  LOP3.LUT R4, R3, R4, RZ, 0xfc, !PT ;  /* 0x0000000403047212 */ /* 0x000fe200078efcff */
[----:B------:R-:W-:Y:S06]  /*0a30*/  BRA `(.L_x_11) ;  /* 0x0000000000107947 */ /* 0x000fec0003800000 */
.L_x_10:
[----:B------:R-:W-:-:S04]  /*0a40*/  LOP3.LUT R4, R4, 0x80000000, RZ, 0xc0, !PT ;  /* 0x8000000004047812 */ /* 0x000fc800078ec0ff */
[----:B------:R-:W-:Y:S01]  /*0a50*/  LOP3.LUT R4, R4, 0x7f800000, RZ, 0xfc, !PT ;  /* 0x7f80000004047812 */ /* 0x000fe200078efcff */
[----:B------:R-:W-:Y:S06]  /*0a60*/  BRA `(.L_x_11) ;  /* 0x0000000000047947 */ /* 0x000fec0003800000 */
.L_x_9:
[----:B------:R-:W-:-:S07]  /*0a70*/  LEA R4, R3, R4, 0x17 ;  /* 0x0000000403047211 */ /* 0x000fce00078eb8ff */
.L_x_11:
[----:B------:R-:W-:Y:S05]  /*0a80*/  BSYNC.RECONVERGENT B2 ;  /* 0x0000000000027941 */ /* 0x000fea0003800200 */
.L_x_8:
[----:B------:R-:W-:Y:S05]  /*0a90*/  BRA `(.L_x_12) ;  /* 0x0000000000207947 */ /* 0x000fea0003800000 */
.L_x_7:
[----:B------:R-:W-:-:S04]  /*0aa0*/  LOP3.LUT R4, R7, 0x80000000, R4, 0x48, !PT ;  /* 0x8000000007047812 */ /* 0x000fc800078e4804 */
[----:B------:R-:W-:Y:S01]  /*0ab0*/  LOP3.LUT R4, R4, 0x7f800000, RZ, 0xfc, !PT ;  /* 0x7f80000004047812 */ /* 0x000fe200078efcff */
[----:B------:R-:W-:Y:S06]  /*0ac0*/  BRA `(.L_x_12) ;  /* 0x0000000000147947 */ /* 0x000fec0003800000 */
.L_x_6:
[----:B------:R-:W-:Y:S01]  /*0ad0*/  LOP3.LUT R4, R7, 0x80000000, R4, 0x48, !PT ;  /* 0x8000000007047812 */ /* 0x000fe200078e4804 */
[----:B------:R-:W-:Y:S06]  /*0ae0*/  BRA `(.L_x_12) ;  /* 0x00000000000c7947 */ /* 0x000fec0003800000 */
.L_x_5:
[----:B------:R-:W0:Y:S01]  /*0af0*/  MUFU.RSQ R4, -QNAN ;  /* 0xffc0000000047908 */ /* 0x000e220000001400 */
[----:B------:R-:W-:Y:S05]  /*0b00*/  BRA `(.L_x_12) ;  /* 0x0000000000047947 */ /* 0x000fea0003800000 */
.L_x_4:
[----:B------:R-:W-:-:S07]  /*0b10*/  FADD.FTZ R4, R0, R3 ;  /* 0x0000000300047221 */ /* 0x000fce0000010000 */
.L_x_12:
[----:B------:R-:W-:Y:S05]  /*0b20*/  BSYNC.RECONVERGENT B1 ;  /* 0x0000000000017941 */ /* 0x000fea0003800200 */
.L_x_2:
[----:B------:R-:W-:-:S04]  /*0b30*/  IMAD.MOV.U32 R3, RZ, RZ, 0x0 ;  /* 0x00000000ff037424 */ /* 0x000fc800078e00ff */
[----:B0-----:R-:W-:Y:S05]  /*0b40*/  RET.REL.NODEC R2 `(_Z10mse_kernelPKfS0_Pfi) ;  /* 0xfffffff4022c7950 */ /* 0x001fea0003c3ffff */
.L_x_13:
[----:B------:R-:W-:-:S00]  /*0b50*/  BRA `(.L_x_13) ;  /* 0xfffffffc00fc7947 */ /* 0x000fc0000383ffff */
[----:B------:R-:W-:-:S00]  /*0b60*/  NOP ;  /* 0x0000000000007918 */ /* 0x000fc00000000000 */
        /* <DEDUP_REMOVED lines=9> */
.L_x_14:


//--------------------- .nv.shared.reserved.0     --------------------------
	.section	.nv.shared.reserved.0,"aw",@nobits
	.weak		__nv_reservedSMEM_offset_0_alias
	.size		__nv_reservedSMEM_offset_0_alias, 0, 64
	.other		__nv_reservedSMEM_offset_0_alias,@"STO_CUDA_RESERVED_SHARED STV_DEFAULT"
__nv_reservedSMEM_offset_0_alias:
	.zero		0
	.zero		64


//--------------------- .nv.constant0._Z10mse_kernelPKfS0_Pfi --------------------------
	.section	.nv.constant0._Z10mse_kernelPKfS0_Pfi,"a",@progbits
	.sectionflags	@""
	.align	4
.nv.constant0._Z10mse_kernelPKfS0_Pfi:
	.zero		924


//--------------------- SYMBOLS --------------------------

	.type		.nv.reservedSmem.offset0,@object
	.size		.nv.reservedSmem.offset0,0x4
